//
// Generated by NVIDIA NVVM Compiler
//
// Compiler Build ID: CL-36424714
// Cuda compilation tools, release 13.0, V13.0.88
// Based on NVVM 20.0.0
//

.version 9.0
.target sm_100
.address_size 64

	// .globl	_Z7set_tenPi

.visible .entry _Z7set_tenPi(
	.param .u64 .ptr .align 1 _Z7set_tenPi_param_0
)
{
	.reg .b32 	%r<2>;
	.reg .b64 	%rd<3>;

	ld.param.u64 	%rd1, [_Z7set_tenPi_param_0];
	cvta.to.global.u64 	%rd2, %rd1;
	mov.b32 	%r1, 10;
	st.global.u32 	[%rd2], %r1;
	ret;

}
	// .globl	_Z3addiiPiS_
.visible .entry _Z3addiiPiS_(
	.param .u32 _Z3addiiPiS__param_0,
	.param .u32 _Z3addiiPiS__param_1,
	.param .u64 .ptr .align 1 _Z3addiiPiS__param_2,
	.param .u64 .ptr .align 1 _Z3addiiPiS__param_3
)
{
	.reg .b32 	%r<6>;
	.reg .b64 	%rd<5>;

	ld.param.u32 	%r1, [_Z3addiiPiS__param_0];
	ld.param.u32 	%r2, [_Z3addiiPiS__param_1];
	ld.param.u64 	%rd1, [_Z3addiiPiS__param_2];
	ld.param.u64 	%rd2, [_Z3addiiPiS__param_3];
	cvta.to.global.u64 	%rd3, %rd1;
	cvta.to.global.u64 	%rd4, %rd2;
	add.s32 	%r3, %r2, %r1;
	ld.global.u32 	%r4, [%rd4];
	add.s32 	%r5, %r3, %r4;
	st.global.u32 	[%rd3], %r5;
	ret;

}


// ===== COMPILED SASS (sm_100) =====

	.target	sm_100

	.elftype	@"ET_EXEC"


//--------------------- .note.nv.tkinfo           --------------------------
	.section	.note.nv.tkinfo,"",@"SHT_NOTE"
	.sectionflags	@"SHF_NOTE_NV_TKINFO"
	.tkinfo
        /*0018*/ 	.word	0x00000002
        /*0030*/ 	.string	""
        /*0030*/ 	.string	"ptxas"
        /*0030*/ 	.string	"Cuda compilation tools, release 13.0, V13.0.88"
        /*0030*/ 	.string	"Build cuda_13.0.r13.0/compiler.36424714_0"
        /*0030*/ 	.string	"-arch sm_100 -m 64 "



//--------------------- .note.nv.cuinfo           --------------------------
	.section	.note.nv.cuinfo,"",@"SHT_NOTE"
	.sectionflags	@"SHF_NOTE_NV_CUINFO"
        /*0018*/ 	.short	0x0002
        /*001a*/ 	.short	0x0064
        /*001c*/ 	.short	0x0082
	.zero		2


//--------------------- .nv.info                  --------------------------
	.section	.nv.info,"",@"SHT_CUDA_INFO"
	.align	4


	//----- nvinfo : EIATTR_REGCOUNT
	.align		4
        /*0000*/ 	.byte	0x04, 0x2f
        /*0002*/ 	.short	(.L_1 - .L_0)
	.align		4
.L_0:
        /*0004*/ 	.word	index@(_Z7set_tenPi)
        /*0008*/ 	.word	0x00000008


	//----- nvinfo : EIATTR_FRAME_SIZE
	.align		4
.L_1:
        /*000c*/ 	.byte	0x04, 0x11
        /*000e*/ 	.short	(.L_3 - .L_2)
	.align		4
.L_2:
        /*0010*/ 	.word	index@(_Z7set_tenPi)
        /*0014*/ 	.word	0x00000000


	//----- nvinfo : EIATTR_REGCOUNT
	.align		4
.L_3:
        /*0018*/ 	.byte	0x04, 0x2f
        /*001a*/ 	.short	(.L_5 - .L_4)
	.align		4
.L_4:
        /*001c*/ 	.word	index@(_Z3addiiPiS_)
        /*0020*/ 	.word	0x0000000a


	//----- nvinfo : EIATTR_FRAME_SIZE
	.align		4
.L_5:
        /*0024*/ 	.byte	0x04, 0x11
        /*0026*/ 	.short	(.L_7 - .L_6)
	.align		4
.L_6:
        /*0028*/ 	.word	index@(_Z3addiiPiS_)
        /*002c*/ 	.word	0x00000000


	//----- nvinfo : EIATTR_MIN_STACK_SIZE
	.align		4
.L_7:
        /*0030*/ 	.byte	0x04, 0x12
        /*0032*/ 	.short	(.L_9 - .L_8)
	.align		4
.L_8:
        /*0034*/ 	.word	index@(_Z3addiiPiS_)
        /*0038*/ 	.word	0x00000000


	//----- nvinfo : EIATTR_MIN_STACK_SIZE
	.align		4
.L_9:
        /*003c*/ 	.byte	0x04, 0x12
        /*003e*/ 	.short	(.L_11 - .L_10)
	.align		4
.L_10:
        /*0040*/ 	.word	index@(_Z7set_tenPi)
        /*0044*/ 	.word	0x00000000
.L_11:


//--------------------- .nv.compat                --------------------------
	.section	.nv.compat,"",@"SHT_CUDA_COMPAT_INFO"
	.align	4
        /*0000*/ 	.byte	0x02, 0x09, 0x00, 0x00, 0x02, 0x02, 0x01, 0x00, 0x02, 0x05, 0x05, 0x00, 0x03, 0x07, 0x01, 0x01
        /*0010*/ 	.byte	0x02, 0x03, 0x00, 0x00, 0x02, 0x06, 0x01, 0x00, 0x04, 0x0b, 0x08, 0x00, 0x09, 0x00, 0x00, 0x00
        /*0020*/ 	.byte	0x00, 0x00, 0x00, 0x00


//--------------------- .nv.info._Z3addiiPiS_     --------------------------
	.section	.nv.info._Z3addiiPiS_,"",@"SHT_CUDA_INFO"
	.sectionflags	@""
	.align	4


	//----- nvinfo : EIATTR_CUDA_API_VERSION
	.align		4
        /*0000*/ 	.byte	0x04, 0x37
        /*0002*/ 	.short	(.L_13 - .L_12)
.L_12:
        /*0004*/ 	.word	0x00000082


	//----- nvinfo : EIATTR_KPARAM_INFO
	.align		4
.L_13:
        /*0008*/ 	.byte	0x04, 0x17
        /*000a*/ 	.short	(.L_15 - .L_14)
.L_14:
        /*000c*/ 	.word	0x00000000
        /*0010*/ 	.short	0x0003
        /*0012*/ 	.short	0x0010
        /*0014*/ 	.byte	0x00, 0xf5, 0x21, 0x00


	//----- nvinfo : EIATTR_KPARAM_INFO
	.align		4
.L_15:
        /*0018*/ 	.byte	0x04, 0x17
        /*001a*/ 	.short	(.L_17 - .L_16)
.L_16:
        /*001c*/ 	.word	0x00000000
        /*0020*/ 	.short	0x0002
        /*0022*/ 	.short	0x0008
        /*0024*/ 	.byte	0x00, 0xf5, 0x21, 0x00


	//----- nvinfo : EIATTR_KPARAM_INFO
	.align		4
.L_17:
        /*0028*/ 	.byte	0x04, 0x17
        /*002a*/ 	.short	(.L_19 - .L_18)
.L_18:
        /*002c*/ 	.word	0x00000000
        /*0030*/ 	.short	0x0001
        /*0032*/ 	.short	0x0004
        /*0034*/ 	.byte	0x00, 0xf0, 0x11, 0x00


	//----- nvinfo : EIATTR_KPARAM_INFO
	.align		4
.L_19:
        /*0038*/ 	.byte	0x04, 0x17
        /*003a*/ 	.short	(.L_21 - .L_20)
.L_20:
        /*003c*/ 	.word	0x00000000
        /*0040*/ 	.short	0x0000
        /*0042*/ 	.short	0x0000
        /*0044*/ 	.byte	0x00, 0xf0, 0x11, 0x00


	//----- nvinfo : EIATTR_SPARSE_MMA_MASK
	.align		4
.L_21:
        /*0048*/ 	.byte	0x03, 0x50
        /*004a*/ 	.short	0x0000


	//----- nvinfo : EIATTR_MAXREG_COUNT
	.align		4
        /*004c*/ 	.byte	0x03, 0x1b
        /*004e*/ 	.short	0x00ff


	//----- nvinfo : EIATTR_MERCURY_ISA_VERSION
	.align		4
        /*0050*/ 	.byte	0x03, 0x5f
        /*0052*/ 	.short	0x0101


	//----- nvinfo : EIATTR_VRC_CTA_INIT_COUNT
	.align		4
        /*0054*/ 	.byte	0x02, 0x4a
	.zero		1
	.zero		1


	//----- nvinfo : EIATTR_EXIT_INSTR_OFFSETS
	.align		4
        /*0058*/ 	.byte	0x04, 0x1c
        /*005a*/ 	.short	(.L_23 - .L_22)


	//   ....[0]....
.L_22:
        /*005c*/ 	.word	0x00000080


	//----- nvinfo : EIATTR_CBANK_PARAM_SIZE
	.align		4
.L_23:
        /*0060*/ 	.byte	0x03, 0x19
        /*0062*/ 	.short	0x0018


	//----- nvinfo : EIATTR_PARAM_CBANK
	.align		4
        /*0064*/ 	.byte	0x04, 0x0a
        /*0066*/ 	.short	(.L_25 - .L_24)
	.align		4
.L_24:
        /*0068*/ 	.word	index@(.nv.constant0._Z3addiiPiS_)
        /*006c*/ 	.short	0x0380
        /*006e*/ 	.short	0x0018


	//----- nvinfo : EIATTR_SW_WAR
	.align		4
.L_25:
        /*0070*/ 	.byte	0x04, 0x36
        /*0072*/ 	.short	(.L_27 - .L_26)
.L_26:
        /*0074*/ 	.word	0x00000008
.L_27:


//--------------------- .nv.info._Z7set_tenPi     --------------------------
	.section	.nv.info._Z7set_tenPi,"",@"SHT_CUDA_INFO"
	.sectionflags	@""
	.align	4


	//----- nvinfo : EIATTR_CUDA_API_VERSION
	.align		4
        /*0000*/ 	.byte	0x04, 0x37
        /*0002*/ 	.short	(.L_29 - .L_28)
.L_28:
        /*0004*/ 	.word	0x00000082


	//----- nvinfo : EIATTR_KPARAM_INFO
	.align		4
.L_29:
        /*0008*/ 	.byte	0x04, 0x17
        /*000a*/ 	.short	(.L_31 - .L_30)
.L_30:
        /*000c*/ 	.word	0x00000000
        /*0010*/ 	.short	0x0000
        /*0012*/ 	.short	0x0000
        /*0014*/ 	.byte	0x00, 0xf5, 0x21, 0x00


	//----- nvinfo : EIATTR_SPARSE_MMA_MASK
	.align		4
.L_31:
        /*0018*/ 	.byte	0x03, 0x50
        /*001a*/ 	.short	0x0000


	//----- nvinfo : EIATTR_MAXREG_COUNT
	.align		4
        /*001c*/ 	.byte	0x03, 0x1b
        /*001e*/ 	.short	0x00ff


	//----- nvinfo : EIATTR_MERCURY_ISA_VERSION
	.align		4
        /*0020*/ 	.byte	0x03, 0x5f
        /*0022*/ 	.short	0x0101


	//----- nvinfo : EIATTR_VRC_CTA_INIT_COUNT
	.align		4
        /*0024*/ 	.byte	0x02, 0x4a
	.zero		1
	.zero		1


	//----- nvinfo : EIATTR_EXIT_INSTR_OFFSETS
	.align		4
        /*0028*/ 	.byte	0x04, 0x1c
        /*002a*/ 	.short	(.L_33 - .L_32)


	//   ....[0]....
.L_32:
        /*002c*/ 	.word	0x00000050


	//----- nvinfo : EIATTR_CBANK_PARAM_SIZE
	.align		4
.L_33:
        /*0030*/ 	.byte	0x03, 0x19
        /*0032*/ 	.short	0x0008


	//----- nvinfo : EIATTR_PARAM_CBANK
	.align		4
        /*0034*/ 	.byte	0x04, 0x0a
        /*0036*/ 	.short	(.L_35 - .L_34)
	.align		4
.L_34:
        /*0038*/ 	.word	index@(.nv.constant0._Z7set_tenPi)
        /*003c*/ 	.short	0x0380
        /*003e*/ 	.short	0x0008


	//----- nvinfo : EIATTR_SW_WAR
	.align		4
.L_35:
        /*0040*/ 	.byte	0x04, 0x36
        /*0042*/ 	.short	(.L_37 - .L_36)
.L_36:
        /*0044*/ 	.word	0x00000008
.L_37:


//--------------------- .nv.callgraph             --------------------------
	.section	.nv.callgraph,"",@"SHT_CUDA_CALLGRAPH"
	.align	4
	.sectionentsize	8
	.align		4
        /*0000*/ 	.word	0x00000000
	.align		4
        /*0004*/ 	.word	0xffffffff
	.align		4
        /*0008*/ 	.word	0x00000000
	.align		4
        /*000c*/ 	.word	0xfffffffe
	.align		4
        /*0010*/ 	.word	0x00000000
	.align		4
        /*0014*/ 	.word	0xfffffffd
	.align		4
        /*0018*/ 	.word	0x00000000
	.align		4
        /*001c*/ 	.word	0xfffffffc


//--------------------- .text._Z3addiiPiS_        --------------------------
	.section	.text._Z3addiiPiS_,"ax",@progbits
	.align	128
        .global         _Z3addiiPiS_
        .type           _Z3addiiPiS_,@function
        .size           _Z3addiiPiS_,(.L_x_2 - _Z3addiiPiS_)
        .other          _Z3addiiPiS_,@"STO_CUDA_ENTRY STV_DEFAULT"
_Z3addiiPiS_:
.text._Z3addiiPiS_:
[----:B------:R-:W-:Y:S08]  /*0000*/  LDC R1, c[0x0][0x37c] ;  /* 0x0000df00ff017b82 */ /* 0x000ff00000000800 */
[----:B------:R-:W0:Y:S01]  /*0010*/  LDC.64 R2, c[0x0][0x390] ;  /* 0x0000e400ff027b82 */ /* 0x000e220000000a00 */
[----:B------:R-:W0:Y:S07]  /*0020*/  LDCU.64 UR4, c[0x0][0x358] ;  /* 0x00006b00ff0477ac */ /* 0x000e2e0008000a00 */
[----:B------:R-:W1:Y:S01]  /*0030*/  LDC.64 R6, c[0x0][0x380] ;  /* 0x0000e000ff067b82 */ /* 0x000e620000000a00 */
[----:B0-----:R-:W1:Y:S07]  /*0040*/  LDG.E R2, desc[UR4][R2.64] ;  /* 0x0000000402027981 */ /* 0x001e6e000c1e1900 */
[----:B------:R-:W0:Y:S01]  /*0050*/  LDC.64 R4, c[0x0][0x388] ;  /* 0x0000e200ff047b82 */ /* 0x000e220000000a00 */
[----:B-1----:R-:W-:-:S05]  /*0060*/  IADD3 R7, PT, PT, R2, R7, R6 ;  /* 0x0000000702077210 */ /* 0x002fca0007ffe006 */
[----:B0-----:R-:W-:Y:S01]  /*0070*/  STG.E desc[UR4][R4.64], R7 ;  /* 0x0000000704007986 */ /* 0x001fe2000c101904 */
[----:B------:R-:W-:Y:S05]  /*0080*/  EXIT ;  /* 0x000000000000794d */ /* 0x000fea0003800000 */
.L_x_0:
[----:B------:R-:W-:-:S00]  /*0090*/  BRA `(.L_x_0) ;  /* 0xfffffffc00fc7947 */ /* 0x000fc0000383ffff */
[----:B------:R-:W-:-:S00]  /*00a0*/  NOP ;  /* 0x0000000000007918 */ /* 0x000fc00000000000 */
        /* <DEDUP_REMOVED lines=13> */
.L_x_2:


//--------------------- .text._Z7set_tenPi        --------------------------
	.section	.text._Z7set_tenPi,"ax",@progbits
	.align	128
        .global         _Z7set_tenPi
        .type           _Z7set_tenPi,@function
        .size           _Z7set_tenPi,(.L_x_3 - _Z7set_tenPi)
        .other          _Z7set_tenPi,@"STO_CUDA_ENTRY STV_DEFAULT"
_Z7set_tenPi:
.text._Z7set_tenPi:
[----:B------:R-:W-:Y:S08]  /*0000*/  LDC R1, c[0x0][0x37c] ;  /* 0x0000df00ff017b82 */ /* 0x000ff00000000800 */
[----:B------:R-:W0:Y:S01]  /*0010*/  LDC.64 R2, c[0x0][0x380] ;  /* 0x0000e000ff027b82 */ /* 0x000e220000000a00 */
[----:B------:R-:W0:Y:S01]  /*0020*/  LDCU.64 UR4, c[0x0][0x358] ;  /* 0x00006b00ff0477ac */ /* 0x000e220008000a00 */
[----:B------:R-:W-:-:S05]  /*0030*/  HFMA2 R5, -RZ, RZ, 0, 5.9604644775390625e-07 ;  /* 0x0000000aff057431 */ /* 0x000fca00000001ff */
[----:B0-----:R-:W-:Y:S01]  /*0040*/  STG.E desc[UR4][R2.64], R5 ;  /* 0x0000000502007986 */ /* 0x001fe2000c101904 */
[----:B------:R-:W-:Y:S05]  /*0050*/  EXIT ;  /* 0x000000000000794d */ /* 0x000fea0003800000 */
.L_x_1:
        /* <DEDUP_REMOVED lines=10> */
.L_x_3:


//--------------------- .nv.shared.reserved.0     --------------------------
	.section	.nv.shared.reserved.0,"aw",@nobits
	.weak		__nv_reservedSMEM_offset_0_alias
	.size		__nv_reservedSMEM_offset_0_alias, 0, 64
	.other		__nv_reservedSMEM_offset_0_alias,@"STO_CUDA_RESERVED_SHARED STV_DEFAULT"
__nv_reservedSMEM_offset_0_alias:
	.zero		0
	.zero		64


//--------------------- .nv.constant0._Z3addiiPiS_ --------------------------
	.section	.nv.constant0._Z3addiiPiS_,"a",@progbits
	.sectionflags	@""
	.align	4
.nv.constant0._Z3addiiPiS_:
	.zero		920


//--------------------- .nv.constant0._Z7set_tenPi --------------------------
	.section	.nv.constant0._Z7set_tenPi,"a",@progbits
	.sectionflags	@""
	.align	4
.nv.constant0._Z7set_tenPi:
	.zero		904


//--------------------- SYMBOLS --------------------------

	.type		.nv.reservedSmem.offset0,@object
	.size		.nv.reservedSmem.offset0,0x4
